//
// Generated by NVIDIA NVVM Compiler
//
// Compiler Build ID: CL-36424714
// Cuda compilation tools, release 13.0, V13.0.88
// Based on NVVM 20.0.0
//

.version 9.0
.target sm_100
.address_size 64

	// .globl	_Z13reduce_kernelPfS_
.extern .shared .align 16 .b8 shared_array[];

.visible .entry _Z13reduce_kernelPfS_(
	.param .u64 .ptr .align 1 _Z13reduce_kernelPfS__param_0,
	.param .u64 .ptr .align 1 _Z13reduce_kernelPfS__param_1
)
{
	.reg .pred 	%p<5>;
	.reg .b32 	%r<13>;
	.reg .b32 	%f<6>;
	.reg .b64 	%rd<9>;

	ld.param.u64 	%rd1, [_Z13reduce_kernelPfS__param_0];
	ld.param.u64 	%rd2, [_Z13reduce_kernelPfS__param_1];
	cvta.to.global.u64 	%rd3, %rd2;
	mov.u32 	%r1, %tid.x;
	mov.u32 	%r12, %ntid.x;
	mov.u32 	%r3, %ctaid.x;
	mad.lo.s32 	%r7, %r12, %r3, %r1;
	mul.wide.s32 	%rd4, %r7, 4;
	add.s64 	%rd5, %rd3, %rd4;
	ld.global.f32 	%f1, [%rd5];
	shl.b32 	%r8, %r1, 2;
	mov.u32 	%r9, shared_array;
	add.s32 	%r4, %r9, %r8;
	st.shared.f32 	[%r4], %f1;
	bar.sync 	0;
	setp.lt.u32 	%p1, %r12, 2;
	@%p1 bra 	$L__BB0_4;
$L__BB0_1:
	shr.u32 	%r6, %r12, 1;
	setp.ge.u32 	%p2, %r1, %r6;
	@%p2 bra 	$L__BB0_3;
	shl.b32 	%r10, %r6, 2;
	add.s32 	%r11, %r4, %r10;
	ld.shared.f32 	%f2, [%r11];
	ld.shared.f32 	%f3, [%r4];
	add.f32 	%f4, %f2, %f3;
	st.shared.f32 	[%r4], %f4;
$L__BB0_3:
	bar.sync 	0;
	setp.gt.u32 	%p3, %r12, 3;
	mov.u32 	%r12, %r6;
	@%p3 bra 	$L__BB0_1;
$L__BB0_4:
	setp.ne.s32 	%p4, %r1, 0;
	@%p4 bra 	$L__BB0_6;
	ld.shared.f32 	%f5, [shared_array];
	cvta.to.global.u64 	%rd6, %rd1;
	mul.wide.u32 	%rd7, %r3, 4;
	add.s64 	%rd8, %rd6, %rd7;
	st.global.f32 	[%rd8], %f5;
$L__BB0_6:
	ret;

}


// ===== COMPILED SASS (sm_100) =====

	.target	sm_100

	.elftype	@"ET_EXEC"


//--------------------- .note.nv.tkinfo           --------------------------
	.section	.note.nv.tkinfo,"",@"SHT_NOTE"
	.sectionflags	@"SHF_NOTE_NV_TKINFO"
	.tkinfo
        /*0018*/ 	.word	0x00000002
        /*0030*/ 	.string	""
        /*0030*/ 	.string	"ptxas"
        /*0030*/ 	.string	"Cuda compilation tools, release 13.0, V13.0.88"
        /*0030*/ 	.string	"Build cuda_13.0.r13.0/compiler.36424714_0"
        /*0030*/ 	.string	"-arch sm_100 -m 64 "



//--------------------- .note.nv.cuinfo           --------------------------
	.section	.note.nv.cuinfo,"",@"SHT_NOTE"
	.sectionflags	@"SHF_NOTE_NV_CUINFO"
        /*0018*/ 	.short	0x0002
        /*001a*/ 	.short	0x0064
        /*001c*/ 	.short	0x0082
	.zero		2


//--------------------- .nv.info                  --------------------------
	.section	.nv.info,"",@"SHT_CUDA_INFO"
	.align	4


	//----- nvinfo : EIATTR_REGCOUNT
	.align		4
        /*0000*/ 	.byte	0x04, 0x2f
        /*0002*/ 	.short	(.L_1 - .L_0)
	.align		4
.L_0:
        /*0004*/ 	.word	index@(_Z13reduce_kernelPfS_)
        /*0008*/ 	.word	0x0000000b


	//----- nvinfo : EIATTR_FRAME_SIZE
	.align		4
.L_1:
        /*000c*/ 	.byte	0x04, 0x11
        /*000e*/ 	.short	(.L_3 - .L_2)
	.align		4
.L_2:
        /*0010*/ 	.word	index@(_Z13reduce_kernelPfS_)
        /*0014*/ 	.word	0x00000000


	//----- nvinfo : EIATTR_MIN_STACK_SIZE
	.align		4
.L_3:
        /*0018*/ 	.byte	0x04, 0x12
        /*001a*/ 	.short	(.L_5 - .L_4)
	.align		4
.L_4:
        /*001c*/ 	.word	index@(_Z13reduce_kernelPfS_)
        /*0020*/ 	.word	0x00000000
.L_5:


//--------------------- .nv.compat                --------------------------
	.section	.nv.compat,"",@"SHT_CUDA_COMPAT_INFO"
	.align	4
        /*0000*/ 	.byte	0x02, 0x09, 0x00, 0x00, 0x02, 0x02, 0x01, 0x00, 0x02, 0x05, 0x05, 0x00, 0x03, 0x07, 0x01, 0x01
        /*0010*/ 	.byte	0x02, 0x03, 0x00, 0x00, 0x02, 0x06, 0x01, 0x00, 0x04, 0x0b, 0x08, 0x00, 0x09, 0x00, 0x00, 0x00
        /*0020*/ 	.byte	0x00, 0x00, 0x00, 0x00


//--------------------- .nv.info._Z13reduce_kernelPfS_ --------------------------
	.section	.nv.info._Z13reduce_kernelPfS_,"",@"SHT_CUDA_INFO"
	.sectionflags	@""
	.align	4


	//----- nvinfo : EIATTR_CUDA_API_VERSION
	.align		4
        /*0000*/ 	.byte	0x04, 0x37
        /*0002*/ 	.short	(.L_7 - .L_6)
.L_6:
        /*0004*/ 	.word	0x00000082


	//----- nvinfo : EIATTR_KPARAM_INFO
	.align		4
.L_7:
        /*0008*/ 	.byte	0x04, 0x17
        /*000a*/ 	.short	(.L_9 - .L_8)
.L_8:
        /*000c*/ 	.word	0x00000000
        /*0010*/ 	.short	0x0001
        /*0012*/ 	.short	0x0008
        /*0014*/ 	.byte	0x00, 0xf5, 0x21, 0x00


	//----- nvinfo : EIATTR_KPARAM_INFO
	.align		4
.L_9:
        /*0018*/ 	.byte	0x04, 0x17
        /*001a*/ 	.short	(.L_11 - .L_10)
.L_10:
        /*001c*/ 	.word	0x00000000
        /*0020*/ 	.short	0x0000
        /*0022*/ 	.short	0x0000
        /*0024*/ 	.byte	0x00, 0xf5, 0x21, 0x00


	//----- nvinfo : EIATTR_SPARSE_MMA_MASK
	.align		4
.L_11:
        /*0028*/ 	.byte	0x03, 0x50
        /*002a*/ 	.short	0x0000


	//----- nvinfo : EIATTR_MAXREG_COUNT
	.align		4
        /*002c*/ 	.byte	0x03, 0x1b
        /*002e*/ 	.short	0x00ff


	//----- nvinfo : EIATTR_NUM_BARRIERS
	.align		4
        /*0030*/ 	.byte	0x02, 0x4c
        /*0032*/ 	.byte	0x01
	.zero		1


	//----- nvinfo : EIATTR_MERCURY_ISA_VERSION
	.align		4
        /*0034*/ 	.byte	0x03, 0x5f
        /*0036*/ 	.short	0x0101


	//----- nvinfo : EIATTR_VRC_CTA_INIT_COUNT
	.align		4
        /*0038*/ 	.byte	0x02, 0x4a
	.zero		1
	.zero		1


	//----- nvinfo : EIATTR_EXIT_INSTR_OFFSETS
	.align		4
        /*003c*/ 	.byte	0x04, 0x1c
        /*003e*/ 	.short	(.L_13 - .L_12)


	//   ....[0]....
.L_12:
        /*0040*/ 	.word	0x000001e0


	//   ....[1]....
        /*0044*/ 	.word	0x00000260


	//----- nvinfo : EIATTR_CBANK_PARAM_SIZE
	.align		4
.L_13:
        /*0048*/ 	.byte	0x03, 0x19
        /*004a*/ 	.short	0x0010


	//----- nvinfo : EIATTR_PARAM_CBANK
	.align		4
        /*004c*/ 	.byte	0x04, 0x0a
        /*004e*/ 	.short	(.L_15 - .L_14)
	.align		4
.L_14:
        /*0050*/ 	.word	index@(.nv.constant0._Z13reduce_kernelPfS_)
        /*0054*/ 	.short	0x0380
        /*0056*/ 	.short	0x0010


	//----- nvinfo : EIATTR_SW_WAR
	.align		4
.L_15:
        /*0058*/ 	.byte	0x04, 0x36
        /*005a*/ 	.short	(.L_17 - .L_16)
.L_16:
        /*005c*/ 	.word	0x00000008
.L_17:


//--------------------- .nv.callgraph             --------------------------
	.section	.nv.callgraph,"",@"SHT_CUDA_CALLGRAPH"
	.align	4
	.sectionentsize	8
	.align		4
        /*0000*/ 	.word	0x00000000
	.align		4
        /*0004*/ 	.word	0xffffffff
	.align		4
        /*0008*/ 	.word	0x00000000
	.align		4
        /*000c*/ 	.word	0xfffffffe
	.align		4
        /*0010*/ 	.word	0x00000000
	.align		4
        /*0014*/ 	.word	0xfffffffd
	.align		4
        /*0018*/ 	.word	0x00000000
	.align		4
        /*001c*/ 	.word	0xfffffffc


//--------------------- .text._Z13reduce_kernelPfS_ --------------------------
	.section	.text._Z13reduce_kernelPfS_,"ax",@progbits
	.align	128
        .global         _Z13reduce_kernelPfS_
        .type           _Z13reduce_kernelPfS_,@function
        .size           _Z13reduce_kernelPfS_,(.L_x_3 - _Z13reduce_kernelPfS_)
        .other          _Z13reduce_kernelPfS_,@"STO_CUDA_ENTRY STV_DEFAULT"
_Z13reduce_kernelPfS_:
.text._Z13reduce_kernelPfS_:
[----:B------:R-:W-:Y:S01]  /*0000*/  LDC R1, c[0x0][0x37c] ;  /* 0x0000df00ff017b82 */ /* 0x000fe20000000800 */
[----:B------:R-:W0:Y:S07]  /*0010*/  S2R R6, SR_TID.X ;  /* 0x0000000000067919 */ /* 0x000e2e0000002100 */
[----:B------:R-:W1:Y:S01]  /*0020*/  LDC.64 R2, c[0x0][0x388] ;  /* 0x0000e200ff027b82 */ /* 0x000e620000000a00 */
[----:B------:R-:W0:Y:S01]  /*0030*/  LDCU UR8, c[0x0][0x360] ;  /* 0x00006c00ff0877ac */ /* 0x000e220008000800 */
[----:B------:R-:W0:Y:S01]  /*0040*/  S2R R7, SR_CTAID.X ;  /* 0x0000000000077919 */ /* 0x000e220000002500 */
[----:B------:R-:W2:Y:S01]  /*0050*/  LDCU.64 UR6, c[0x0][0x358] ;  /* 0x00006b00ff0677ac */ /* 0x000ea20008000a00 */
[----:B0-----:R-:W-:-:S04]  /*0060*/  IMAD R5, R7, UR8, R6 ;  /* 0x0000000807057c24 */ /* 0x001fc8000f8e0206 */
[----:B-1----:R-:W-:-:S06]  /*0070*/  IMAD.WIDE R2, R5, 0x4, R2 ;  /* 0x0000000405027825 */ /* 0x002fcc00078e0202 */
[----:B--2---:R-:W2:Y:S01]  /*0080*/  LDG.E R2, desc[UR6][R2.64] ;  /* 0x0000000602027981 */ /* 0x004ea2000c1e1900 */
[----:B------:R-:W0:Y:S01]  /*0090*/  S2UR UR5, SR_CgaCtaId ;  /* 0x00000000000579c3 */ /* 0x000e220000008800 */
[----:B------:R-:W-:Y:S01]  /*00a0*/  UMOV UR4, 0x400 ;  /* 0x0000040000047882 */ /* 0x000fe20000000000 */
[----:B------:R-:W-:Y:S01]  /*00b0*/  UISETP.GE.U32.AND UP0, UPT, UR8, 0x2, UPT ;  /* 0x000000020800788c */ /* 0x000fe2000bf06070 */
[----:B------:R-:W-:Y:S01]  /*00c0*/  ISETP.NE.AND P0, PT, R6, RZ, PT ;  /* 0x000000ff0600720c */ /* 0x000fe20003f05270 */
[----:B0-----:R-:W-:-:S06]  /*00d0*/  ULEA UR4, UR5, UR4, 0x18 ;  /* 0x0000000405047291 */ /* 0x001fcc000f8ec0ff */
[----:B------:R-:W-:-:S05]  /*00e0*/  LEA R5, R6, UR4, 0x2 ;  /* 0x0000000406057c11 */ /* 0x000fca000f8e10ff */
[----:B--2---:R0:W-:Y:S01]  /*00f0*/  STS [R5], R2 ;  /* 0x0000000205007388 */ /* 0x0041e20000000800 */
[----:B------:R-:W-:Y:S06]  /*0100*/  BAR.SYNC.DEFER_BLOCKING 0x0 ;  /* 0x0000000000007b1d */ /* 0x000fec0000010000 */
[----:B------:R-:W-:Y:S05]  /*0110*/  BRA.U !UP0, `(.L_x_0) ;  /* 0x0000000108307547 */ /* 0x000fea000b800000 */
[----:B------:R-:W-:-:S07]  /*0120*/  IMAD.U32 R0, RZ, RZ, UR8 ;  /* 0x00000008ff007e24 */ /* 0x000fce000f8e00ff */
.L_x_1:
[----:B------:R-:W-:-:S04]  /*0130*/  SHF.R.U32.HI R8, RZ, 0x1, R0 ;  /* 0x00000001ff087819 */ /* 0x000fc80000011600 */
[----:B------:R-:W-:-:S13]  /*0140*/  ISETP.GE.U32.AND P1, PT, R6, R8, PT ;  /* 0x000000080600720c */ /* 0x000fda0003f26070 */
[----:B0-----:R-:W-:Y:S01]  /*0150*/  @!P1 LEA R2, R8, R5, 0x2 ;  /* 0x0000000508029211 */ /* 0x001fe200078e10ff */
[----:B------:R-:W-:Y:S05]  /*0160*/  @!P1 LDS R3, [R5] ;  /* 0x0000000005039984 */ /* 0x000fea0000000800 */
[----:B------:R-:W0:Y:S02]  /*0170*/  @!P1 LDS R2, [R2] ;  /* 0x0000000002029984 */ /* 0x000e240000000800 */
[----:B0-----:R-:W-:-:S05]  /*0180*/  @!P1 FADD R4, R2, R3 ;  /* 0x0000000302049221 */ /* 0x001fca0000000000 */
[----:B------:R1:W-:Y:S01]  /*0190*/  @!P1 STS [R5], R4 ;  /* 0x0000000405009388 */ /* 0x0003e20000000800 */
[----:B------:R-:W-:Y:S01]  /*01a0*/  BAR.SYNC.DEFER_BLOCKING 0x0 ;  /* 0x0000000000007b1d */ /* 0x000fe20000010000 */
[----:B------:R-:W-:Y:S01]  /*01b0*/  ISETP.GT.U32.AND P1, PT, R0, 0x3, PT ;  /* 0x000000030000780c */ /* 0x000fe20003f24070 */
[----:B------:R-:W-:-:S12]  /*01c0*/  IMAD.MOV.U32 R0, RZ, RZ, R8 ;  /* 0x000000ffff007224 */ /* 0x000fd800078e0008 */
[----:B-1----:R-:W-:Y:S05]  /*01d0*/  @P1 BRA `(.L_x_1) ;  /* 0xfffffffc00d41947 */ /* 0x002fea000383ffff */
.L_x_0:
[----:B------:R-:W-:Y:S05]  /*01e0*/  @P0 EXIT ;  /* 0x000000000000094d */ /* 0x000fea0003800000 */
[----:B------:R-:W1:Y:S01]  /*01f0*/  S2UR UR5, SR_CgaCtaId ;  /* 0x00000000000579c3 */ /* 0x000e620000008800 */
[----:B------:R-:W-:-:S07]  /*0200*/  UMOV UR4, 0x400 ;  /* 0x0000040000047882 */ /* 0x000fce0000000000 */
[----:B0-----:R-:W0:Y:S01]  /*0210*/  LDC.64 R2, c[0x0][0x380] ;  /* 0x0000e000ff027b82 */ /* 0x001e220000000a00 */
[----:B-1----:R-:W-:Y:S01]  /*0220*/  ULEA UR4, UR5, UR4, 0x18 ;  /* 0x0000000405047291 */ /* 0x002fe2000f8ec0ff */
[----:B0-----:R-:W-:-:S08]  /*0230*/  IMAD.WIDE.U32 R2, R7, 0x4, R2 ;  /* 0x0000000407027825 */ /* 0x001fd000078e0002 */
[----:B------:R-:W0:Y:S04]  /*0240*/  LDS R5, [UR4] ;  /* 0x00000004ff057984 */ /* 0x000e280008000800 */
[----:B0-----:R-:W-:Y:S01]  /*0250*/  STG.E desc[UR6][R2.64], R5 ;  /* 0x0000000502007986 */ /* 0x001fe2000c101906 */
[----:B------:R-:W-:Y:S05]  /*0260*/  EXIT ;  /* 0x000000000000794d */ /* 0x000fea0003800000 */
.L_x_2:
[----:B------:R-:W-:-:S00]  /*0270*/  BRA `(.L_x_2) ;  /* 0xfffffffc00fc7947 */ /* 0x000fc0000383ffff */
[----:B------:R-:W-:-:S00]  /*0280*/  NOP ;  /* 0x0000000000007918 */ /* 0x000fc00000000000 */
[----:B------:R-:W-:-:S00]  /*0290*/  NOP ;  /* 0x0000000000007918 */ /* 0x000fc00000000000 */
[----:B------:R-:W-:-:S00]  /*02a0*/  NOP ;  /* 0x0000000000007918 */ /* 0x000fc00000000000 */
[----:B------:R-:W-:-:S00]  /*02b0*/  NOP ;  /* 0x0000000000007918 */ /* 0x000fc00000000000 */
[----:B------:R-:W-:-:S00]  /*02c0*/  NOP ;  /* 0x0000000000007918 */ /* 0x000fc00000000000 */
[----:B------:R-:W-:-:S00]  /*02d0*/  NOP ;  /* 0x0000000000007918 */ /* 0x000fc00000000000 */
[----:B------:R-:W-:-:S00]  /*02e0*/  NOP ;  /* 0x0000000000007918 */ /* 0x000fc00000000000 */
[----:B------:R-:W-:-:S00]  /*02f0*/  NOP ;  /* 0x0000000000007918 */ /* 0x000fc00000000000 */
.L_x_3:


//--------------------- .nv.shared._Z13reduce_kernelPfS_ --------------------------
	.section	.nv.shared._Z13reduce_kernelPfS_,"aw",@nobits
	.sectionflags	@""
	.align	16
	.zero		1024


//--------------------- .nv.shared.reserved.0     --------------------------
	.section	.nv.shared.reserved.0,"aw",@nobits
	.weak		__nv_reservedSMEM_offset_0_alias
	.size		__nv_reservedSMEM_offset_0_alias, 0, 64
	.other		__nv_reservedSMEM_offset_0_alias,@"STO_CUDA_RESERVED_SHARED STV_DEFAULT"
__nv_reservedSMEM_offset_0_alias:
	.zero		0
	.zero		64


//--------------------- .nv.constant0._Z13reduce_kernelPfS_ --------------------------
	.section	.nv.constant0._Z13reduce_kernelPfS_,"a",@progbits
	.sectionflags	@""
	.align	4
.nv.constant0._Z13reduce_kernelPfS_:
	.zero		912


//--------------------- SYMBOLS --------------------------

	.type		.nv.reservedSmem.offset0,@object
	.size		.nv.reservedSmem.offset0,0x4
	.type		.nv.reservedSmem.cap,@object
	.size		.nv.reservedSmem.cap,0x4
